//
// Generated by NVIDIA NVVM Compiler
//
// Compiler Build ID: CL-36424714
// Cuda compilation tools, release 13.0, V13.0.88
// Based on NVVM 20.0.0
//

.version 9.0
.target sm_100
.address_size 64

	// .globl	_Z14colreduct_discPfS_ii
// _ZZ14colreduct_discPfS_iiE3shm has been demoted

.visible .entry _Z14colreduct_discPfS_ii(
	.param .u64 .ptr .align 1 _Z14colreduct_discPfS_ii_param_0,
	.param .u64 .ptr .align 1 _Z14colreduct_discPfS_ii_param_1,
	.param .u32 _Z14colreduct_discPfS_ii_param_2,
	.param .u32 _Z14colreduct_discPfS_ii_param_3
)
{
	.reg .pred 	%p<18>;
	.reg .b32 	%r<31>;
	.reg .b32 	%f<18>;
	.reg .b64 	%rd<9>;
	// demoted variable
	.shared .align 4 .b8 _ZZ14colreduct_discPfS_iiE3shm[1024];
	ld.param.u64 	%rd1, [_Z14colreduct_discPfS_ii_param_0];
	ld.param.u64 	%rd2, [_Z14colreduct_discPfS_ii_param_1];
	ld.param.u32 	%r8, [_Z14colreduct_discPfS_ii_param_2];
	ld.param.u32 	%r9, [_Z14colreduct_discPfS_ii_param_3];
	mov.u32 	%r10, %ctaid.x;
	mov.u32 	%r11, %ntid.x;
	add.s32 	%r12, %r11, %r9;
	add.s32 	%r13, %r12, -1;
	div.u32 	%r14, %r13, %r11;
	div.u32 	%r15, %r10, %r14;
	mul.lo.s32 	%r16, %r15, %r14;
	sub.s32 	%r17, %r10, %r16;
	mov.u32 	%r18, %ntid.y;
	mov.u32 	%r1, %tid.y;
	mad.lo.s32 	%r2, %r15, %r18, %r1;
	mov.u32 	%r3, %tid.x;
	mad.lo.s32 	%r4, %r17, %r11, %r3;
	setp.ge.s32 	%p2, %r2, %r8;
	setp.ge.s32 	%p3, %r4, %r9;
	or.pred  	%p1, %p3, %p2;
	shl.b32 	%r19, %r1, 5;
	mov.u32 	%r20, _ZZ14colreduct_discPfS_iiE3shm;
	add.s32 	%r21, %r20, %r19;
	shl.b32 	%r22, %r3, 2;
	add.s32 	%r5, %r21, %r22;
	@%p1 bra 	$L__BB0_2;
	cvta.to.global.u64 	%rd3, %rd1;
	mad.lo.s32 	%r23, %r2, %r9, %r4;
	mul.wide.s32 	%rd4, %r23, 4;
	add.s64 	%rd5, %rd3, %rd4;
	ld.global.f32 	%f1, [%rd5];
	st.shared.f32 	[%r5], %f1;
$L__BB0_2:
	bar.sync 	0;
	add.s32 	%r6, %r20, %r22;
	bar.sync 	0;
	setp.gt.u32 	%p4, %r1, 15;
	add.s32 	%r26, %r2, 16;
	setp.ge.s32 	%p5, %r26, %r8;
	add.s32 	%r7, %r6, %r19;
	or.pred  	%p6, %p4, %p5;
	@%p6 bra 	$L__BB0_4;
	ld.shared.f32 	%f2, [%r7+512];
	ld.shared.f32 	%f3, [%r5];
	add.f32 	%f4, %f2, %f3;
	st.shared.f32 	[%r5], %f4;
$L__BB0_4:
	bar.sync 	0;
	setp.gt.u32 	%p7, %r1, 7;
	add.s32 	%r28, %r2, 8;
	setp.ge.s32 	%p8, %r28, %r8;
	or.pred  	%p9, %p7, %p8;
	@%p9 bra 	$L__BB0_6;
	ld.shared.f32 	%f5, [%r7+256];
	ld.shared.f32 	%f6, [%r5];
	add.f32 	%f7, %f5, %f6;
	st.shared.f32 	[%r5], %f7;
$L__BB0_6:
	bar.sync 	0;
	setp.gt.u32 	%p10, %r1, 3;
	add.s32 	%r29, %r2, 4;
	setp.ge.s32 	%p11, %r29, %r8;
	or.pred  	%p12, %p10, %p11;
	@%p12 bra 	$L__BB0_8;
	ld.shared.f32 	%f8, [%r7+128];
	ld.shared.f32 	%f9, [%r5];
	add.f32 	%f10, %f8, %f9;
	st.shared.f32 	[%r5], %f10;
$L__BB0_8:
	bar.sync 	0;
	setp.gt.u32 	%p13, %r1, 1;
	add.s32 	%r30, %r2, 2;
	setp.ge.s32 	%p14, %r30, %r8;
	or.pred  	%p15, %p13, %p14;
	@%p15 bra 	$L__BB0_10;
	ld.shared.f32 	%f11, [%r7+64];
	ld.shared.f32 	%f12, [%r5];
	add.f32 	%f13, %f11, %f12;
	st.shared.f32 	[%r5], %f13;
$L__BB0_10:
	bar.sync 	0;
	setp.ne.s32 	%p16, %r1, 0;
	or.pred  	%p17, %p16, %p1;
	@%p17 bra 	$L__BB0_12;
	ld.shared.f32 	%f14, [%r6];
	ld.shared.f32 	%f15, [%r6+32];
	add.f32 	%f16, %f14, %f15;
	cvta.to.global.u64 	%rd6, %rd2;
	mul.wide.s32 	%rd7, %r4, 4;
	add.s64 	%rd8, %rd6, %rd7;
	atom.global.add.f32 	%f17, [%rd8], %f16;
$L__BB0_12:
	ret;

}


// ===== COMPILED SASS (sm_100) =====

	.target	sm_100

	.elftype	@"ET_EXEC"


//--------------------- .note.nv.tkinfo           --------------------------
	.section	.note.nv.tkinfo,"",@"SHT_NOTE"
	.sectionflags	@"SHF_NOTE_NV_TKINFO"
	.tkinfo
        /*0018*/ 	.word	0x00000002
        /*0030*/ 	.string	""
        /*0030*/ 	.string	"ptxas"
        /*0030*/ 	.string	"Cuda compilation tools, release 13.0, V13.0.88"
        /*0030*/ 	.string	"Build cuda_13.0.r13.0/compiler.36424714_0"
        /*0030*/ 	.string	"-arch sm_100 -m 64 "



//--------------------- .note.nv.cuinfo           --------------------------
	.section	.note.nv.cuinfo,"",@"SHT_NOTE"
	.sectionflags	@"SHF_NOTE_NV_CUINFO"
        /*0018*/ 	.short	0x0002
        /*001a*/ 	.short	0x0064
        /*001c*/ 	.short	0x0082
	.zero		2


//--------------------- .nv.info                  --------------------------
	.section	.nv.info,"",@"SHT_CUDA_INFO"
	.align	4


	//----- nvinfo : EIATTR_REGCOUNT
	.align		4
        /*0000*/ 	.byte	0x04, 0x2f
        /*0002*/ 	.short	(.L_1 - .L_0)
	.align		4
.L_0:
        /*0004*/ 	.word	index@(_Z14colreduct_discPfS_ii)
        /*0008*/ 	.word	0x0000000e


	//----- nvinfo : EIATTR_FRAME_SIZE
	.align		4
.L_1:
        /*000c*/ 	.byte	0x04, 0x11
        /*000e*/ 	.short	(.L_3 - .L_2)
	.align		4
.L_2:
        /*0010*/ 	.word	index@(_Z14colreduct_discPfS_ii)
        /*0014*/ 	.word	0x00000000


	//----- nvinfo : EIATTR_MIN_STACK_SIZE
	.align		4
.L_3:
        /*0018*/ 	.byte	0x04, 0x12
        /*001a*/ 	.short	(.L_5 - .L_4)
	.align		4
.L_4:
        /*001c*/ 	.word	index@(_Z14colreduct_discPfS_ii)
        /*0020*/ 	.word	0x00000000
.L_5:


//--------------------- .nv.compat                --------------------------
	.section	.nv.compat,"",@"SHT_CUDA_COMPAT_INFO"
	.align	4
        /*0000*/ 	.byte	0x02, 0x09, 0x00, 0x00, 0x02, 0x02, 0x01, 0x00, 0x02, 0x05, 0x05, 0x00, 0x03, 0x07, 0x01, 0x01
        /*0010*/ 	.byte	0x02, 0x03, 0x00, 0x00, 0x02, 0x06, 0x01, 0x00, 0x04, 0x0b, 0x08, 0x00, 0x09, 0x00, 0x00, 0x00
        /*0020*/ 	.byte	0x00, 0x00, 0x00, 0x00


//--------------------- .nv.info._Z14colreduct_discPfS_ii --------------------------
	.section	.nv.info._Z14colreduct_discPfS_ii,"",@"SHT_CUDA_INFO"
	.sectionflags	@""
	.align	4


	//----- nvinfo : EIATTR_CUDA_API_VERSION
	.align		4
        /*0000*/ 	.byte	0x04, 0x37
        /*0002*/ 	.short	(.L_7 - .L_6)
.L_6:
        /*0004*/ 	.word	0x00000082


	//----- nvinfo : EIATTR_KPARAM_INFO
	.align		4
.L_7:
        /*0008*/ 	.byte	0x04, 0x17
        /*000a*/ 	.short	(.L_9 - .L_8)
.L_8:
        /*000c*/ 	.word	0x00000000
        /*0010*/ 	.short	0x0003
        /*0012*/ 	.short	0x0014
        /*0014*/ 	.byte	0x00, 0xf0, 0x11, 0x00


	//----- nvinfo : EIATTR_KPARAM_INFO
	.align		4
.L_9:
        /*0018*/ 	.byte	0x04, 0x17
        /*001a*/ 	.short	(.L_11 - .L_10)
.L_10:
        /*001c*/ 	.word	0x00000000
        /*0020*/ 	.short	0x0002
        /*0022*/ 	.short	0x0010
        /*0024*/ 	.byte	0x00, 0xf0, 0x11, 0x00


	//----- nvinfo : EIATTR_KPARAM_INFO
	.align		4
.L_11:
        /*0028*/ 	.byte	0x04, 0x17
        /*002a*/ 	.short	(.L_13 - .L_12)
.L_12:
        /*002c*/ 	.word	0x00000000
        /*0030*/ 	.short	0x0001
        /*0032*/ 	.short	0x0008
        /*0034*/ 	.byte	0x00, 0xf5, 0x21, 0x00


	//----- nvinfo : EIATTR_KPARAM_INFO
	.align		4
.L_13:
        /*0038*/ 	.byte	0x04, 0x17
        /*003a*/ 	.short	(.L_15 - .L_14)
.L_14:
        /*003c*/ 	.word	0x00000000
        /*0040*/ 	.short	0x0000
        /*0042*/ 	.short	0x0000
        /*0044*/ 	.byte	0x00, 0xf5, 0x21, 0x00


	//----- nvinfo : EIATTR_SPARSE_MMA_MASK
	.align		4
.L_15:
        /*0048*/ 	.byte	0x03, 0x50
        /*004a*/ 	.short	0x0000


	//----- nvinfo : EIATTR_MAXREG_COUNT
	.align		4
        /*004c*/ 	.byte	0x03, 0x1b
        /*004e*/ 	.short	0x00ff


	//----- nvinfo : EIATTR_NUM_BARRIERS
	.align		4
        /*0050*/ 	.byte	0x02, 0x4c
        /*0052*/ 	.byte	0x01
	.zero		1


	//----- nvinfo : EIATTR_MERCURY_ISA_VERSION
	.align		4
        /*0054*/ 	.byte	0x03, 0x5f
        /*0056*/ 	.short	0x0101


	//----- nvinfo : EIATTR_VRC_CTA_INIT_COUNT
	.align		4
        /*0058*/ 	.byte	0x02, 0x4a
	.zero		1
	.zero		1


	//----- nvinfo : EIATTR_EXIT_INSTR_OFFSETS
	.align		4
        /*005c*/ 	.byte	0x04, 0x1c
        /*005e*/ 	.short	(.L_17 - .L_16)


	//   ....[0]....
.L_16:
        /*0060*/ 	.word	0x00000620


	//   ....[1]....
        /*0064*/ 	.word	0x00000690


	//----- nvinfo : EIATTR_CBANK_PARAM_SIZE
	.align		4
.L_17:
        /*0068*/ 	.byte	0x03, 0x19
        /*006a*/ 	.short	0x0018


	//----- nvinfo : EIATTR_PARAM_CBANK
	.align		4
        /*006c*/ 	.byte	0x04, 0x0a
        /*006e*/ 	.short	(.L_19 - .L_18)
	.align		4
.L_18:
        /*0070*/ 	.word	index@(.nv.constant0._Z14colreduct_discPfS_ii)
        /*0074*/ 	.short	0x0380
        /*0076*/ 	.short	0x0018


	//----- nvinfo : EIATTR_SW_WAR
	.align		4
.L_19:
        /*0078*/ 	.byte	0x04, 0x36
        /*007a*/ 	.short	(.L_21 - .L_20)
.L_20:
        /*007c*/ 	.word	0x00000008
.L_21:


//--------------------- .nv.callgraph             --------------------------
	.section	.nv.callgraph,"",@"SHT_CUDA_CALLGRAPH"
	.align	4
	.sectionentsize	8
	.align		4
        /*0000*/ 	.word	0x00000000
	.align		4
        /*0004*/ 	.word	0xffffffff
	.align		4
        /*0008*/ 	.word	0x00000000
	.align		4
        /*000c*/ 	.word	0xfffffffe
	.align		4
        /*0010*/ 	.word	0x00000000
	.align		4
        /*0014*/ 	.word	0xfffffffd
	.align		4
        /*0018*/ 	.word	0x00000000
	.align		4
        /*001c*/ 	.word	0xfffffffc


//--------------------- .text._Z14colreduct_discPfS_ii --------------------------
	.section	.text._Z14colreduct_discPfS_ii,"ax",@progbits
	.align	128
        .global         _Z14colreduct_discPfS_ii
        .type           _Z14colreduct_discPfS_ii,@function
        .size           _Z14colreduct_discPfS_ii,(.L_x_1 - _Z14colreduct_discPfS_ii)
        .other          _Z14colreduct_discPfS_ii,@"STO_CUDA_ENTRY STV_DEFAULT"
_Z14colreduct_discPfS_ii:
.text._Z14colreduct_discPfS_ii:
[----:B------:R-:W-:Y:S08]  /*0000*/  LDC R1, c[0x0][0x37c] ;  /* 0x0000df00ff017b82 */ /* 0x000ff00000000800 */
[----:B------:R-:W0:Y:S01]  /*0010*/  LDC R4, c[0x0][0x360] ;  /* 0x0000d800ff047b82 */ /* 0x000e220000000800 */
[----:B------:R-:W1:Y:S01]  /*0020*/  S2R R10, SR_TID.X ;  /* 0x00000000000a7919 */ /* 0x000e620000002100 */
[----:B------:R-:W2:Y:S01]  /*0030*/  LDCU UR5, c[0x0][0x364] ;  /* 0x00006c80ff0577ac */ /* 0x000ea20008000800 */
[----:B------:R-:W3:Y:S05]  /*0040*/  LDCU.64 UR6, c[0x0][0x358] ;  /* 0x00006b00ff0677ac */ /* 0x000eea0008000a00 */
[----:B------:R-:W4:Y:S08]  /*0050*/  LDC.64 R2, c[0x0][0x390] ;  /* 0x0000e400ff027b82 */ /* 0x000f300000000a00 */
[----:B------:R-:W5:Y:S01]  /*0060*/  S2UR UR4, SR_CTAID.X ;  /* 0x00000000000479c3 */ /* 0x000f620000002500 */
[----:B0-----:R-:W0:Y:S01]  /*0070*/  I2F.U32.RP R0, R4 ;  /* 0x0000000400007306 */ /* 0x001e220000209000 */
[----:B------:R-:W-:-:S07]  /*0080*/  ISETP.NE.U32.AND P2, PT, R4, RZ, PT ;  /* 0x000000ff0400720c */ /* 0x000fce0003f45070 */
[----:B0-----:R-:W0:Y:S02]  /*0090*/  MUFU.RCP R0, R0 ;  /* 0x0000000000007308 */ /* 0x001e240000001000 */
[----:B0-----:R-:W-:-:S06]  /*00a0*/  VIADD R6, R0, 0xffffffe ;  /* 0x0ffffffe00067836 */ /* 0x001fcc0000000000 */
[----:B------:R0:W2:Y:S02]  /*00b0*/  F2I.FTZ.U32.TRUNC.NTZ R7, R6 ;  /* 0x0000000600077305 */ /* 0x0000a4000021f000 */
[----:B0-----:R-:W-:Y:S02]  /*00c0*/  HFMA2 R6, -RZ, RZ, 0, 0 ;  /* 0x00000000ff067431 */ /* 0x001fe400000001ff */
[----:B--2---:R-:W-:-:S04]  /*00d0*/  IMAD.MOV R5, RZ, RZ, -R7 ;  /* 0x000000ffff057224 */ /* 0x004fc800078e0a07 */
[----:B------:R-:W-:-:S04]  /*00e0*/  IMAD R5, R5, R4, RZ ;  /* 0x0000000405057224 */ /* 0x000fc800078e02ff */
[----:B------:R-:W-:Y:S01]  /*00f0*/  IMAD.HI.U32 R8, R7, R5, R6 ;  /* 0x0000000507087227 */ /* 0x000fe200078e0006 */
[----:B----4-:R-:W-:-:S05]  /*0100*/  IADD3 R5, PT, PT, R4, -0x1, R3 ;  /* 0xffffffff04057810 */ /* 0x010fca0007ffe003 */
[----:B------:R-:W-:-:S04]  /*0110*/  IMAD.HI.U32 R9, R8, R5, RZ ;  /* 0x0000000508097227 */ /* 0x000fc800078e00ff */
[----:B------:R-:W-:-:S04]  /*0120*/  IMAD.MOV R0, RZ, RZ, -R9 ;  /* 0x000000ffff007224 */ /* 0x000fc800078e0a09 */
[----:B------:R-:W-:-:S05]  /*0130*/  IMAD R5, R4, R0, R5 ;  /* 0x0000000004057224 */ /* 0x000fca00078e0205 */
[----:B------:R-:W-:-:S13]  /*0140*/  ISETP.GE.U32.AND P0, PT, R5, R4, PT ;  /* 0x000000040500720c */ /* 0x000fda0003f06070 */
[----:B------:R-:W-:Y:S01]  /*0150*/  @P0 IADD3 R5, PT, PT, R5, -R4, RZ ;  /* 0x8000000405050210 */ /* 0x000fe20007ffe0ff */
[----:B------:R-:W-:-:S03]  /*0160*/  @P0 VIADD R9, R9, 0x1 ;  /* 0x0000000109090836 */ /* 0x000fc60000000000 */
[----:B------:R-:W-:-:S13]  /*0170*/  ISETP.GE.U32.AND P1, PT, R5, R4, PT ;  /* 0x000000040500720c */ /* 0x000fda0003f26070 */
[----:B------:R-:W-:Y:S02]  /*0180*/  @P1 IADD3 R9, PT, PT, R9, 0x1, RZ ;  /* 0x0000000109091810 */ /* 0x000fe40007ffe0ff */
[----:B------:R-:W-:-:S04]  /*0190*/  @!P2 LOP3.LUT R9, RZ, R4, RZ, 0x33, !PT ;  /* 0x00000004ff09a212 */ /* 0x000fc800078e33ff */
[----:B------:R-:W0:Y:S01]  /*01a0*/  I2F.U32.RP R0, R9 ;  /* 0x0000000900007306 */ /* 0x000e220000209000 */
[----:B------:R-:W-:-:S07]  /*01b0*/  ISETP.NE.U32.AND P2, PT, R9, RZ, PT ;  /* 0x000000ff0900720c */ /* 0x000fce0003f45070 */
[----:B0-----:R-:W0:Y:S02]  /*01c0*/  MUFU.RCP R0, R0 ;  /* 0x0000000000007308 */ /* 0x001e240000001000 */
[----:B0-----:R-:W-:Y:S02]  /*01d0*/  VIADD R6, R0, 0xffffffe ;  /* 0x0ffffffe00067836 */ /* 0x001fe40000000000 */
[----:B------:R-:W0:Y:S04]  /*01e0*/  S2R R0, SR_TID.Y ;  /* 0x0000000000007919 */ /* 0x000e280000002200 */
[----:B------:R2:W4:Y:S02]  /*01f0*/  F2I.FTZ.U32.TRUNC.NTZ R7, R6 ;  /* 0x0000000600077305 */ /* 0x000524000021f000 */
[----:B--2---:R-:W-:-:S02]  /*0200*/  IMAD.MOV.U32 R6, RZ, RZ, RZ ;  /* 0x000000ffff067224 */ /* 0x004fc400078e00ff */
[----:B----4-:R-:W-:-:S05]  /*0210*/  IMAD R5, R9, R7, RZ ;  /* 0x0000000709057224 */ /* 0x010fca00078e02ff */
[----:B------:R-:W-:-:S05]  /*0220*/  IADD3 R5, PT, PT, -R5, RZ, RZ ;  /* 0x000000ff05057210 */ /* 0x000fca0007ffe1ff */
[----:B------:R-:W-:-:S06]  /*0230*/  IMAD.HI.U32 R7, R7, R5, R6 ;  /* 0x0000000507077227 */ /* 0x000fcc00078e0006 */
[----:B-----5:R-:W-:-:S05]  /*0240*/  IMAD.HI.U32 R5, R7, UR4, RZ ;  /* 0x0000000407057c27 */ /* 0x020fca000f8e00ff */
[----:B------:R-:W-:-:S05]  /*0250*/  IADD3 R8, PT, PT, -R5, RZ, RZ ;  /* 0x000000ff05087210 */ /* 0x000fca0007ffe1ff */
[----:B------:R-:W-:-:S05]  /*0260*/  IMAD R8, R9, R8, UR4 ;  /* 0x0000000409087e24 */ /* 0x000fca000f8e0208 */
[----:B------:R-:W-:-:S13]  /*0270*/  ISETP.GE.U32.AND P0, PT, R8, R9, PT ;  /* 0x000000090800720c */ /* 0x000fda0003f06070 */
[----:B------:R-:W-:Y:S01]  /*0280*/  @P0 IMAD.IADD R8, R8, 0x1, -R9 ;  /* 0x0000000108080824 */ /* 0x000fe200078e0a09 */
[----:B------:R-:W-:-:S04]  /*0290*/  @P0 IADD3 R5, PT, PT, R5, 0x1, RZ ;  /* 0x0000000105050810 */ /* 0x000fc80007ffe0ff */
[----:B------:R-:W-:-:S13]  /*02a0*/  ISETP.GE.U32.AND P1, PT, R8, R9, PT ;  /* 0x000000090800720c */ /* 0x000fda0003f26070 */
[----:B------:R-:W-:Y:S01]  /*02b0*/  @P1 VIADD R5, R5, 0x1 ;  /* 0x0000000105051836 */ /* 0x000fe20000000000 */
[----:B------:R-:W-:-:S04]  /*02c0*/  @!P2 LOP3.LUT R5, RZ, R9, RZ, 0x33, !PT ;  /* 0x00000009ff05a212 */ /* 0x000fc800078e33ff */
[C---:B------:R-:W-:Y:S01]  /*02d0*/  IADD3 R6, PT, PT, -R5.reuse, RZ, RZ ;  /* 0x000000ff05067210 */ /* 0x040fe20007ffe1ff */
[----:B0-----:R-:W-:-:S04]  /*02e0*/  IMAD R5, R5, UR5, R0 ;  /* 0x0000000505057c24 */ /* 0x001fc8000f8e0200 */
[----:B------:R-:W-:Y:S01]  /*02f0*/  IMAD R9, R9, R6, UR4 ;  /* 0x0000000409097e24 */ /* 0x000fe2000f8e0206 */
[----:B------:R-:W-:-:S03]  /*0300*/  ISETP.GE.AND P0, PT, R5, R2, PT ;  /* 0x000000020500720c */ /* 0x000fc60003f06270 */
[----:B-1----:R-:W-:-:S05]  /*0310*/  IMAD R4, R9, R4, R10 ;  /* 0x0000000409047224 */ /* 0x002fca00078e020a */
[----:B------:R-:W-:-:S13]  /*0320*/  ISETP.GE.OR P0, PT, R4, R3, P0 ;  /* 0x000000030400720c */ /* 0x000fda0000706670 */
[----:B------:R-:W0:Y:S01]  /*0330*/  @!P0 LDC.64 R6, c[0x0][0x380] ;  /* 0x0000e000ff068b82 */ /* 0x000e220000000a00 */
[----:B------:R-:W-:-:S04]  /*0340*/  @!P0 IMAD R3, R5, R3, R4 ;  /* 0x0000000305038224 */ /* 0x000fc800078e0204 */
[----:B0-----:R-:W-:-:S06]  /*0350*/  @!P0 IMAD.WIDE R6, R3, 0x4, R6 ;  /* 0x0000000403068825 */ /* 0x001fcc00078e0206 */
[----:B---3--:R-:W2:Y:S01]  /*0360*/  @!P0 LDG.E R6, desc[UR6][R6.64] ;  /* 0x0000000606068981 */ /* 0x008ea2000c1e1900 */
[----:B------:R-:W0:Y:S01]  /*0370*/  S2UR UR5, SR_CgaCtaId ;  /* 0x00000000000579c3 */ /* 0x000e220000008800 */
[----:B------:R-:W-:Y:S01]  /*0380*/  UMOV UR4, 0x400 ;  /* 0x0000040000047882 */ /* 0x000fe20000000000 */
[C---:B------:R-:W-:Y:S01]  /*0390*/  VIADD R3, R5.reuse, 0x10 ;  /* 0x0000001005037836 */ /* 0x040fe20000000000 */
[----:B------:R-:W-:-:S04]  /*03a0*/  IADD3 R11, PT, PT, R5, 0x8, RZ ;  /* 0x00000008050b7810 */ /* 0x000fc80007ffe0ff */
[-C--:B------:R-:W-:Y:S02]  /*03b0*/  ISETP.GE.AND P2, PT, R3, R2.reuse, PT ;  /* 0x000000020300720c */ /* 0x080fe40003f46270 */
[----:B------:R-:W-:Y:S01]  /*03c0*/  ISETP.GE.AND P1, PT, R11, R2, PT ;  /* 0x000000020b00720c */ /* 0x000fe20003f26270 */
[C---:B------:R-:W-:Y:S01]  /*03d0*/  VIADD R11, R5.reuse, 0x4 ;  /* 0x00000004050b7836 */ /* 0x040fe20000000000 */
[C---:B------:R-:W-:Y:S02]  /*03e0*/  ISETP.GT.U32.OR P2, PT, R0.reuse, 0xf, P2 ;  /* 0x0000000f0000780c */ /* 0x040fe40001744470 */
[----:B------:R-:W-:Y:S02]  /*03f0*/  ISETP.GT.U32.OR P1, PT, R0, 0x7, P1 ;  /* 0x000000070000780c */ /* 0x000fe40000f24470 */
[----:B------:R-:W-:Y:S01]  /*0400*/  IADD3 R5, PT, PT, R5, 0x2, RZ ;  /* 0x0000000205057810 */ /* 0x000fe20007ffe0ff */
[----:B0-----:R-:W-:-:S06]  /*0410*/  ULEA UR4, UR5, UR4, 0x18 ;  /* 0x0000000405047291 */ /* 0x001fcc000f8ec0ff */
[----:B------:R-:W-:Y:S02]  /*0420*/  LEA R3, R0, UR4, 0x5 ;  /* 0x0000000400037c11 */ /* 0x000fe4000f8e28ff */
[C---:B------:R-:W-:Y:S02]  /*0430*/  LEA R9, R10.reuse, UR4, 0x2 ;  /* 0x000000040a097c11 */ /* 0x040fe4000f8e10ff */
[----:B------:R-:W-:-:S03]  /*0440*/  LEA R3, R10, R3, 0x2 ;  /* 0x000000030a037211 */ /* 0x000fc600078e10ff */
[C---:B------:R-:W-:Y:S02]  /*0450*/  IMAD R8, R0.reuse, 0x20, R9 ;  /* 0x0000002000087824 */ /* 0x040fe400078e0209 */
[----:B--2---:R-:W-:Y:S01]  /*0460*/  @!P0 STS [R3], R6 ;  /* 0x0000000603008388 */ /* 0x004fe20000000800 */
[----:B------:R-:W-:Y:S08]  /*0470*/  BAR.SYNC.DEFER_BLOCKING 0x0 ;  /* 0x0000000000007b1d */ /* 0x000ff00000010000 */
[----:B------:R-:W-:Y:S01]  /*0480*/  BAR.SYNC.DEFER_BLOCKING 0x0 ;  /* 0x0000000000007b1d */ /* 0x000fe20000010000 */
[----:B------:R-:W-:-:S05]  /*0490*/  ISETP.NE.OR P0, PT, R0, RZ, P0 ;  /* 0x000000ff0000720c */ /* 0x000fca0000705670 */
[----:B------:R-:W-:Y:S04]  /*04a0*/  @!P2 LDS R7, [R8+0x200] ;  /* 0x000200000807a984 */ /* 0x000fe80000000800 */
[----:B------:R-:W0:Y:S02]  /*04b0*/  @!P2 LDS R10, [R3] ;  /* 0x00000000030aa984 */ /* 0x000e240000000800 */
[----:B0-----:R-:W-:-:S05]  /*04c0*/  @!P2 FADD R10, R7, R10 ;  /* 0x0000000a070aa221 */ /* 0x001fca0000000000 */
[----:B------:R-:W-:Y:S01]  /*04d0*/  @!P2 STS [R3], R10 ;  /* 0x0000000a0300a388 */ /* 0x000fe20000000800 */
[----:B------:R-:W-:Y:S01]  /*04e0*/  BAR.SYNC.DEFER_BLOCKING 0x0 ;  /* 0x0000000000007b1d */ /* 0x000fe20000010000 */
[----:B------:R-:W-:-:S04]  /*04f0*/  ISETP.GE.AND P2, PT, R11, R2, PT ;  /* 0x000000020b00720c */ /* 0x000fc80003f46270 */
[----:B------:R-:W-:Y:S01]  /*0500*/  ISETP.GT.U32.OR P2, PT, R0, 0x3, P2 ;  /* 0x000000030000780c */ /* 0x000fe20001744470 */
        /* <DEDUP_REMOVED lines=11> */
[----:B------:R-:W-:Y:S06]  /*05c0*/  BAR.SYNC.DEFER_BLOCKING 0x0 ;  /* 0x0000000000007b1d */ /* 0x000fec0000010000 */
[----:B------:R-:W-:Y:S04]  /*05d0*/  @!P1 LDS R2, [R8+0x40] ;  /* 0x0000400008029984 */ /* 0x000fe80000000800 */
[----:B------:R-:W0:Y:S02]  /*05e0*/  @!P1 LDS R5, [R3] ;  /* 0x0000000003059984 */ /* 0x000e240000000800 */
[----:B0-----:R-:W-:-:S05]  /*05f0*/  @!P1 FADD R2, R2, R5 ;  /* 0x0000000502029221 */ /* 0x001fca0000000000 */
[----:B------:R0:W-:Y:S01]  /*0600*/  @!P1 STS [R3], R2 ;  /* 0x0000000203009388 */ /* 0x0001e20000000800 */
[----:B------:R-:W-:Y:S06]  /*0610*/  BAR.SYNC.DEFER_BLOCKING 0x0 ;  /* 0x0000000000007b1d */ /* 0x000fec0000010000 */
[----:B------:R-:W-:Y:S05]  /*0620*/  @P0 EXIT ;  /* 0x000000000000094d */ /* 0x000fea0003800000 */
[----:B------:R-:W-:Y:S01]  /*0630*/  LDS R0, [R9] ;  /* 0x0000000009007984 */ /* 0x000fe20000000800 */
[----:B0-----:R-:W0:Y:S03]  /*0640*/  LDC.64 R2, c[0x0][0x388] ;  /* 0x0000e200ff027b82 */ /* 0x001e260000000a00 */
[----:B------:R-:W1:Y:S02]  /*0650*/  LDS R5, [R9+0x20] ;  /* 0x0000200009057984 */ /* 0x000e640000000800 */
[----:B-1----:R-:W-:Y:S01]  /*0660*/  FADD R7, R0, R5 ;  /* 0x0000000500077221 */ /* 0x002fe20000000000 */
[----:B0-----:R-:W-:-:S05]  /*0670*/  IMAD.WIDE R4, R4, 0x4, R2 ;  /* 0x0000000404047825 */ /* 0x001fca00078e0202 */
[----:B------:R-:W-:Y:S01]  /*0680*/  REDG.E.ADD.F32.FTZ.RN.STRONG.GPU desc[UR6][R4.64], R7 ;  /* 0x00000007040079a6 */ /* 0x000fe2000c12f306 */
[----:B------:R-:W-:Y:S05]  /*0690*/  EXIT ;  /* 0x000000000000794d */ /* 0x000fea0003800000 */
.L_x_0:
[----:B------:R-:W-:-:S00]  /*06a0*/  BRA `(.L_x_0) ;  /* 0xfffffffc00fc7947 */ /* 0x000fc0000383ffff */
[----:B------:R-:W-:-:S00]  /*06b0*/  NOP ;  /* 0x0000000000007918 */ /* 0x000fc00000000000 */
        /* <DEDUP_REMOVED lines=12> */
.L_x_1:


//--------------------- .nv.shared._Z14colreduct_discPfS_ii --------------------------
	.section	.nv.shared._Z14colreduct_discPfS_ii,"aw",@nobits
	.sectionflags	@""
	.align	4
.nv.shared._Z14colreduct_discPfS_ii:
	.zero		2048


//--------------------- .nv.shared.reserved.0     --------------------------
	.section	.nv.shared.reserved.0,"aw",@nobits
	.weak		__nv_reservedSMEM_offset_0_alias
	.size		__nv_reservedSMEM_offset_0_alias, 0, 64
	.other		__nv_reservedSMEM_offset_0_alias,@"STO_CUDA_RESERVED_SHARED STV_DEFAULT"
__nv_reservedSMEM_offset_0_alias:
	.zero		0
	.zero		64


//--------------------- .nv.constant0._Z14colreduct_discPfS_ii --------------------------
	.section	.nv.constant0._Z14colreduct_discPfS_ii,"a",@progbits
	.sectionflags	@""
	.align	4
.nv.constant0._Z14colreduct_discPfS_ii:
	.zero		920


//--------------------- SYMBOLS --------------------------

	.type		.nv.reservedSmem.offset0,@object
	.size		.nv.reservedSmem.offset0,0x4
	.type		.nv.reservedSmem.cap,@object
	.size		.nv.reservedSmem.cap,0x4
